//
// Generated by NVIDIA NVVM Compiler
//
// Compiler Build ID: CL-36424714
// Cuda compilation tools, release 13.0, V13.0.88
// Based on NVVM 20.0.0
//

.version 9.0
.target sm_100
.address_size 64

	// .globl	_Z8spvm_cooPfS_S_PiS0_i

.visible .entry _Z8spvm_cooPfS_S_PiS0_i(
	.param .u64 .ptr .align 1 _Z8spvm_cooPfS_S_PiS0_i_param_0,
	.param .u64 .ptr .align 1 _Z8spvm_cooPfS_S_PiS0_i_param_1,
	.param .u64 .ptr .align 1 _Z8spvm_cooPfS_S_PiS0_i_param_2,
	.param .u64 .ptr .align 1 _Z8spvm_cooPfS_S_PiS0_i_param_3,
	.param .u64 .ptr .align 1 _Z8spvm_cooPfS_S_PiS0_i_param_4,
	.param .u32 _Z8spvm_cooPfS_S_PiS0_i_param_5
)
{
	.reg .pred 	%p<12>;
	.reg .b32 	%r<69>;
	.reg .b32 	%f<61>;
	.reg .b64 	%rd<99>;

	ld.param.u64 	%rd7, [_Z8spvm_cooPfS_S_PiS0_i_param_2];
	ld.param.u64 	%rd8, [_Z8spvm_cooPfS_S_PiS0_i_param_3];
	ld.param.u64 	%rd9, [_Z8spvm_cooPfS_S_PiS0_i_param_4];
	ld.param.u32 	%r19, [_Z8spvm_cooPfS_S_PiS0_i_param_5];
	cvta.to.global.u64 	%rd1, %rd7;
	cvta.to.global.u64 	%rd2, %rd9;
	cvta.to.global.u64 	%rd3, %rd8;
	mov.u32 	%r20, %ntid.x;
	mov.u32 	%r21, %ctaid.x;
	mov.u32 	%r22, %tid.x;
	mad.lo.s32 	%r23, %r20, %r21, %r22;
	add.s32 	%r24, %r19, -1;
	mov.u32 	%r25, %nctaid.x;
	mul.lo.s32 	%r26, %r20, %r25;
	div.u32 	%r27, %r24, %r26;
	add.s32 	%r1, %r27, 1;
	mad.lo.s32 	%r2, %r23, %r27, %r23;
	setp.gt.u32 	%p1, %r27, 2147483646;
	@%p1 bra 	$L__BB0_15;
	mov.b32 	%r63, 0;
$L__BB0_2:
	add.s32 	%r66, %r63, %r2;
	setp.le.s32 	%p2, %r19, %r66;
	@%p2 bra 	$L__BB0_14;
	sub.s32 	%r5, %r19, %r66;
	sub.s32 	%r29, %r2, %r19;
	add.s32 	%r30, %r29, %r63;
	setp.gt.u32 	%p3, %r30, -8;
	@%p3 bra 	$L__BB0_6;
	and.b32  	%r31, %r5, -8;
	neg.s32 	%r64, %r31;
$L__BB0_5:
	.pragma "nounroll";
	ld.param.u64 	%rd96, [_Z8spvm_cooPfS_S_PiS0_i_param_1];
	ld.param.u64 	%rd92, [_Z8spvm_cooPfS_S_PiS0_i_param_0];
	mul.wide.s32 	%rd10, %r66, 4;
	add.s64 	%rd11, %rd3, %rd10;
	ld.global.u32 	%r32, [%rd11];
	cvta.to.global.u64 	%rd12, %rd96;
	mul.wide.s32 	%rd13, %r32, 4;
	add.s64 	%rd14, %rd12, %rd13;
	cvta.to.global.u64 	%rd15, %rd92;
	add.s64 	%rd16, %rd15, %rd10;
	ld.global.f32 	%f1, [%rd16];
	add.s64 	%rd17, %rd2, %rd10;
	ld.global.u32 	%r33, [%rd17];
	mul.wide.s32 	%rd18, %r33, 4;
	add.s64 	%rd19, %rd1, %rd18;
	ld.global.f32 	%f2, [%rd19];
	mul.f32 	%f3, %f1, %f2;
	atom.global.add.f32 	%f4, [%rd14], %f3;
	ld.global.u32 	%r34, [%rd11+4];
	mul.wide.s32 	%rd20, %r34, 4;
	add.s64 	%rd21, %rd12, %rd20;
	ld.global.f32 	%f5, [%rd16+4];
	ld.global.u32 	%r35, [%rd17+4];
	mul.wide.s32 	%rd22, %r35, 4;
	add.s64 	%rd23, %rd1, %rd22;
	ld.global.f32 	%f6, [%rd23];
	mul.f32 	%f7, %f5, %f6;
	atom.global.add.f32 	%f8, [%rd21], %f7;
	ld.global.u32 	%r36, [%rd11+8];
	mul.wide.s32 	%rd24, %r36, 4;
	add.s64 	%rd25, %rd12, %rd24;
	ld.global.f32 	%f9, [%rd16+8];
	ld.global.u32 	%r37, [%rd17+8];
	mul.wide.s32 	%rd26, %r37, 4;
	add.s64 	%rd27, %rd1, %rd26;
	ld.global.f32 	%f10, [%rd27];
	mul.f32 	%f11, %f9, %f10;
	atom.global.add.f32 	%f12, [%rd25], %f11;
	ld.global.u32 	%r38, [%rd11+12];
	mul.wide.s32 	%rd28, %r38, 4;
	add.s64 	%rd29, %rd12, %rd28;
	ld.global.f32 	%f13, [%rd16+12];
	ld.global.u32 	%r39, [%rd17+12];
	mul.wide.s32 	%rd30, %r39, 4;
	add.s64 	%rd31, %rd1, %rd30;
	ld.global.f32 	%f14, [%rd31];
	mul.f32 	%f15, %f13, %f14;
	atom.global.add.f32 	%f16, [%rd29], %f15;
	ld.global.u32 	%r40, [%rd11+16];
	mul.wide.s32 	%rd32, %r40, 4;
	add.s64 	%rd33, %rd12, %rd32;
	ld.global.f32 	%f17, [%rd16+16];
	ld.global.u32 	%r41, [%rd17+16];
	mul.wide.s32 	%rd34, %r41, 4;
	add.s64 	%rd35, %rd1, %rd34;
	ld.global.f32 	%f18, [%rd35];
	mul.f32 	%f19, %f17, %f18;
	atom.global.add.f32 	%f20, [%rd33], %f19;
	ld.global.u32 	%r42, [%rd11+20];
	mul.wide.s32 	%rd36, %r42, 4;
	add.s64 	%rd37, %rd12, %rd36;
	ld.global.f32 	%f21, [%rd16+20];
	ld.global.u32 	%r43, [%rd17+20];
	mul.wide.s32 	%rd38, %r43, 4;
	add.s64 	%rd39, %rd1, %rd38;
	ld.global.f32 	%f22, [%rd39];
	mul.f32 	%f23, %f21, %f22;
	atom.global.add.f32 	%f24, [%rd37], %f23;
	ld.global.u32 	%r44, [%rd11+24];
	mul.wide.s32 	%rd40, %r44, 4;
	add.s64 	%rd41, %rd12, %rd40;
	ld.global.f32 	%f25, [%rd16+24];
	ld.global.u32 	%r45, [%rd17+24];
	mul.wide.s32 	%rd42, %r45, 4;
	add.s64 	%rd43, %rd1, %rd42;
	ld.global.f32 	%f26, [%rd43];
	mul.f32 	%f27, %f25, %f26;
	atom.global.add.f32 	%f28, [%rd41], %f27;
	ld.global.u32 	%r46, [%rd11+28];
	mul.wide.s32 	%rd44, %r46, 4;
	add.s64 	%rd45, %rd12, %rd44;
	ld.global.f32 	%f29, [%rd16+28];
	ld.global.u32 	%r47, [%rd17+28];
	mul.wide.s32 	%rd46, %r47, 4;
	add.s64 	%rd47, %rd1, %rd46;
	ld.global.f32 	%f30, [%rd47];
	mul.f32 	%f31, %f29, %f30;
	atom.global.add.f32 	%f32, [%rd45], %f31;
	add.s32 	%r66, %r66, 8;
	add.s32 	%r64, %r64, 8;
	setp.ne.s32 	%p4, %r64, 0;
	@%p4 bra 	$L__BB0_5;
$L__BB0_6:
	and.b32  	%r12, %r5, 7;
	setp.eq.s32 	%p5, %r12, 0;
	@%p5 bra 	$L__BB0_14;
	setp.lt.u32 	%p6, %r12, 4;
	@%p6 bra 	$L__BB0_9;
	ld.param.u64 	%rd97, [_Z8spvm_cooPfS_S_PiS0_i_param_1];
	ld.param.u64 	%rd93, [_Z8spvm_cooPfS_S_PiS0_i_param_0];
	mul.wide.s32 	%rd48, %r66, 4;
	add.s64 	%rd49, %rd3, %rd48;
	ld.global.u32 	%r48, [%rd49];
	cvta.to.global.u64 	%rd50, %rd97;
	mul.wide.s32 	%rd51, %r48, 4;
	add.s64 	%rd52, %rd50, %rd51;
	cvta.to.global.u64 	%rd53, %rd93;
	add.s64 	%rd54, %rd53, %rd48;
	ld.global.f32 	%f33, [%rd54];
	add.s64 	%rd55, %rd2, %rd48;
	ld.global.u32 	%r49, [%rd55];
	mul.wide.s32 	%rd56, %r49, 4;
	add.s64 	%rd57, %rd1, %rd56;
	ld.global.f32 	%f34, [%rd57];
	mul.f32 	%f35, %f33, %f34;
	atom.global.add.f32 	%f36, [%rd52], %f35;
	ld.global.u32 	%r50, [%rd49+4];
	mul.wide.s32 	%rd58, %r50, 4;
	add.s64 	%rd59, %rd50, %rd58;
	ld.global.f32 	%f37, [%rd54+4];
	ld.global.u32 	%r51, [%rd55+4];
	mul.wide.s32 	%rd60, %r51, 4;
	add.s64 	%rd61, %rd1, %rd60;
	ld.global.f32 	%f38, [%rd61];
	mul.f32 	%f39, %f37, %f38;
	atom.global.add.f32 	%f40, [%rd59], %f39;
	ld.global.u32 	%r52, [%rd49+8];
	mul.wide.s32 	%rd62, %r52, 4;
	add.s64 	%rd63, %rd50, %rd62;
	ld.global.f32 	%f41, [%rd54+8];
	ld.global.u32 	%r53, [%rd55+8];
	mul.wide.s32 	%rd64, %r53, 4;
	add.s64 	%rd65, %rd1, %rd64;
	ld.global.f32 	%f42, [%rd65];
	mul.f32 	%f43, %f41, %f42;
	atom.global.add.f32 	%f44, [%rd63], %f43;
	ld.global.u32 	%r54, [%rd49+12];
	mul.wide.s32 	%rd66, %r54, 4;
	add.s64 	%rd67, %rd50, %rd66;
	ld.global.f32 	%f45, [%rd54+12];
	ld.global.u32 	%r55, [%rd55+12];
	mul.wide.s32 	%rd68, %r55, 4;
	add.s64 	%rd69, %rd1, %rd68;
	ld.global.f32 	%f46, [%rd69];
	mul.f32 	%f47, %f45, %f46;
	atom.global.add.f32 	%f48, [%rd67], %f47;
	add.s32 	%r66, %r66, 4;
$L__BB0_9:
	and.b32  	%r15, %r5, 3;
	setp.eq.s32 	%p7, %r15, 0;
	@%p7 bra 	$L__BB0_14;
	ld.param.u64 	%rd98, [_Z8spvm_cooPfS_S_PiS0_i_param_1];
	cvta.to.global.u64 	%rd4, %rd98;
	setp.eq.s32 	%p8, %r15, 1;
	@%p8 bra 	$L__BB0_12;
	ld.param.u64 	%rd94, [_Z8spvm_cooPfS_S_PiS0_i_param_0];
	mul.wide.s32 	%rd70, %r66, 4;
	add.s64 	%rd71, %rd3, %rd70;
	ld.global.u32 	%r56, [%rd71];
	mul.wide.s32 	%rd72, %r56, 4;
	add.s64 	%rd73, %rd4, %rd72;
	cvta.to.global.u64 	%rd74, %rd94;
	add.s64 	%rd75, %rd74, %rd70;
	ld.global.f32 	%f49, [%rd75];
	add.s64 	%rd76, %rd2, %rd70;
	ld.global.u32 	%r57, [%rd76];
	mul.wide.s32 	%rd77, %r57, 4;
	add.s64 	%rd78, %rd1, %rd77;
	ld.global.f32 	%f50, [%rd78];
	mul.f32 	%f51, %f49, %f50;
	atom.global.add.f32 	%f52, [%rd73], %f51;
	ld.global.u32 	%r58, [%rd71+4];
	mul.wide.s32 	%rd79, %r58, 4;
	add.s64 	%rd80, %rd4, %rd79;
	ld.global.f32 	%f53, [%rd75+4];
	ld.global.u32 	%r59, [%rd76+4];
	mul.wide.s32 	%rd81, %r59, 4;
	add.s64 	%rd82, %rd1, %rd81;
	ld.global.f32 	%f54, [%rd82];
	mul.f32 	%f55, %f53, %f54;
	atom.global.add.f32 	%f56, [%rd80], %f55;
	add.s32 	%r66, %r66, 2;
$L__BB0_12:
	and.b32  	%r60, %r5, 1;
	setp.eq.b32 	%p9, %r60, 1;
	not.pred 	%p10, %p9;
	@%p10 bra 	$L__BB0_14;
	ld.param.u64 	%rd95, [_Z8spvm_cooPfS_S_PiS0_i_param_0];
	mul.wide.s32 	%rd83, %r66, 4;
	add.s64 	%rd84, %rd3, %rd83;
	ld.global.u32 	%r61, [%rd84];
	mul.wide.s32 	%rd85, %r61, 4;
	add.s64 	%rd86, %rd4, %rd85;
	cvta.to.global.u64 	%rd87, %rd95;
	add.s64 	%rd88, %rd87, %rd83;
	ld.global.f32 	%f57, [%rd88];
	add.s64 	%rd89, %rd2, %rd83;
	ld.global.u32 	%r62, [%rd89];
	mul.wide.s32 	%rd90, %r62, 4;
	add.s64 	%rd91, %rd1, %rd90;
	ld.global.f32 	%f58, [%rd91];
	mul.f32 	%f59, %f57, %f58;
	atom.global.add.f32 	%f60, [%rd86], %f59;
$L__BB0_14:
	add.s32 	%r63, %r63, 1;
	setp.lt.s32 	%p11, %r63, %r1;
	@%p11 bra 	$L__BB0_2;
$L__BB0_15:
	ret;

}


// ===== COMPILED SASS (sm_100) =====

	.target	sm_100

	.elftype	@"ET_EXEC"


//--------------------- .note.nv.tkinfo           --------------------------
	.section	.note.nv.tkinfo,"",@"SHT_NOTE"
	.sectionflags	@"SHF_NOTE_NV_TKINFO"
	.tkinfo
        /*0018*/ 	.word	0x00000002
        /*0030*/ 	.string	""
        /*0030*/ 	.string	"ptxas"
        /*0030*/ 	.string	"Cuda compilation tools, release 13.0, V13.0.88"
        /*0030*/ 	.string	"Build cuda_13.0.r13.0/compiler.36424714_0"
        /*0030*/ 	.string	"-arch sm_100 -m 64 "



//--------------------- .note.nv.cuinfo           --------------------------
	.section	.note.nv.cuinfo,"",@"SHT_NOTE"
	.sectionflags	@"SHF_NOTE_NV_CUINFO"
        /*0018*/ 	.short	0x0002
        /*001a*/ 	.short	0x0064
        /*001c*/ 	.short	0x0082
	.zero		2


//--------------------- .nv.info                  --------------------------
	.section	.nv.info,"",@"SHT_CUDA_INFO"
	.align	4


	//----- nvinfo : EIATTR_REGCOUNT
	.align		4
        /*0000*/ 	.byte	0x04, 0x2f
        /*0002*/ 	.short	(.L_1 - .L_0)
	.align		4
.L_0:
        /*0004*/ 	.word	index@(_Z8spvm_cooPfS_S_PiS0_i)
        /*0008*/ 	.word	0x0000001e


	//----- nvinfo : EIATTR_FRAME_SIZE
	.align		4
.L_1:
        /*000c*/ 	.byte	0x04, 0x11
        /*000e*/ 	.short	(.L_3 - .L_2)
	.align		4
.L_2:
        /*0010*/ 	.word	index@(_Z8spvm_cooPfS_S_PiS0_i)
        /*0014*/ 	.word	0x00000000


	//----- nvinfo : EIATTR_MIN_STACK_SIZE
	.align		4
.L_3:
        /*0018*/ 	.byte	0x04, 0x12
        /*001a*/ 	.short	(.L_5 - .L_4)
	.align		4
.L_4:
        /*001c*/ 	.word	index@(_Z8spvm_cooPfS_S_PiS0_i)
        /*0020*/ 	.word	0x00000000
.L_5:


//--------------------- .nv.compat                --------------------------
	.section	.nv.compat,"",@"SHT_CUDA_COMPAT_INFO"
	.align	4
        /*0000*/ 	.byte	0x02, 0x09, 0x00, 0x00, 0x02, 0x02, 0x01, 0x00, 0x02, 0x05, 0x05, 0x00, 0x03, 0x07, 0x01, 0x01
        /*0010*/ 	.byte	0x02, 0x03, 0x00, 0x00, 0x02, 0x06, 0x01, 0x00, 0x04, 0x0b, 0x08, 0x00, 0x09, 0x00, 0x00, 0x00
        /*0020*/ 	.byte	0x00, 0x00, 0x00, 0x00


//--------------------- .nv.info._Z8spvm_cooPfS_S_PiS0_i --------------------------
	.section	.nv.info._Z8spvm_cooPfS_S_PiS0_i,"",@"SHT_CUDA_INFO"
	.sectionflags	@""
	.align	4


	//----- nvinfo : EIATTR_CUDA_API_VERSION
	.align		4
        /*0000*/ 	.byte	0x04, 0x37
        /*0002*/ 	.short	(.L_7 - .L_6)
.L_6:
        /*0004*/ 	.word	0x00000082


	//----- nvinfo : EIATTR_KPARAM_INFO
	.align		4
.L_7:
        /*0008*/ 	.byte	0x04, 0x17
        /*000a*/ 	.short	(.L_9 - .L_8)
.L_8:
        /*000c*/ 	.word	0x00000000
        /*0010*/ 	.short	0x0005
        /*0012*/ 	.short	0x0028
        /*0014*/ 	.byte	0x00, 0xf0, 0x11, 0x00


	//----- nvinfo : EIATTR_KPARAM_INFO
	.align		4
.L_9:
        /*0018*/ 	.byte	0x04, 0x17
        /*001a*/ 	.short	(.L_11 - .L_10)
.L_10:
        /*001c*/ 	.word	0x00000000
        /*0020*/ 	.short	0x0004
        /*0022*/ 	.short	0x0020
        /*0024*/ 	.byte	0x00, 0xf5, 0x21, 0x00


	//----- nvinfo : EIATTR_KPARAM_INFO
	.align		4
.L_11:
        /*0028*/ 	.byte	0x04, 0x17
        /*002a*/ 	.short	(.L_13 - .L_12)
.L_12:
        /*002c*/ 	.word	0x00000000
        /*0030*/ 	.short	0x0003
        /*0032*/ 	.short	0x0018
        /*0034*/ 	.byte	0x00, 0xf5, 0x21, 0x00


	//----- nvinfo : EIATTR_KPARAM_INFO
	.align		4
.L_13:
        /*0038*/ 	.byte	0x04, 0x17
        /*003a*/ 	.short	(.L_15 - .L_14)
.L_14:
        /*003c*/ 	.word	0x00000000
        /*0040*/ 	.short	0x0002
        /*0042*/ 	.short	0x0010
        /*0044*/ 	.byte	0x00, 0xf5, 0x21, 0x00


	//----- nvinfo : EIATTR_KPARAM_INFO
	.align		4
.L_15:
        /*0048*/ 	.byte	0x04, 0x17
        /*004a*/ 	.short	(.L_17 - .L_16)
.L_16:
        /*004c*/ 	.word	0x00000000
        /*0050*/ 	.short	0x0001
        /*0052*/ 	.short	0x0008
        /*0054*/ 	.byte	0x00, 0xf5, 0x21, 0x00


	//----- nvinfo : EIATTR_KPARAM_INFO
	.align		4
.L_17:
        /*0058*/ 	.byte	0x04, 0x17
        /*005a*/ 	.short	(.L_19 - .L_18)
.L_18:
        /*005c*/ 	.word	0x00000000
        /*0060*/ 	.short	0x0000
        /*0062*/ 	.short	0x0000
        /*0064*/ 	.byte	0x00, 0xf5, 0x21, 0x00


	//----- nvinfo : EIATTR_SPARSE_MMA_MASK
	.align		4
.L_19:
        /*0068*/ 	.byte	0x03, 0x50
        /*006a*/ 	.short	0x0000


	//----- nvinfo : EIATTR_MAXREG_COUNT
	.align		4
        /*006c*/ 	.byte	0x03, 0x1b
        /*006e*/ 	.short	0x00ff


	//----- nvinfo : EIATTR_MERCURY_ISA_VERSION
	.align		4
        /*0070*/ 	.byte	0x03, 0x5f
        /*0072*/ 	.short	0x0101


	//----- nvinfo : EIATTR_VRC_CTA_INIT_COUNT
	.align		4
        /*0074*/ 	.byte	0x02, 0x4a
	.zero		1
	.zero		1


	//----- nvinfo : EIATTR_EXIT_INSTR_OFFSETS
	.align		4
        /*0078*/ 	.byte	0x04, 0x1c
        /*007a*/ 	.short	(.L_21 - .L_20)


	//   ....[0]....
.L_20:
        /*007c*/ 	.word	0x000001b0


	//   ....[1]....
        /*0080*/ 	.word	0x00000df0


	//----- nvinfo : EIATTR_CRS_STACK_SIZE
	.align		4
.L_21:
        /*0084*/ 	.byte	0x04, 0x1e
        /*0086*/ 	.short	(.L_23 - .L_22)
.L_22:
        /*0088*/ 	.word	0x00000000


	//----- nvinfo : EIATTR_CBANK_PARAM_SIZE
	.align		4
.L_23:
        /*008c*/ 	.byte	0x03, 0x19
        /*008e*/ 	.short	0x002c


	//----- nvinfo : EIATTR_PARAM_CBANK
	.align		4
        /*0090*/ 	.byte	0x04, 0x0a
        /*0092*/ 	.short	(.L_25 - .L_24)
	.align		4
.L_24:
        /*0094*/ 	.word	index@(.nv.constant0._Z8spvm_cooPfS_S_PiS0_i)
        /*0098*/ 	.short	0x0380
        /*009a*/ 	.short	0x002c


	//----- nvinfo : EIATTR_SW_WAR
	.align		4
.L_25:
        /*009c*/ 	.byte	0x04, 0x36
        /*009e*/ 	.short	(.L_27 - .L_26)
.L_26:
        /*00a0*/ 	.word	0x00000008
.L_27:


//--------------------- .nv.callgraph             --------------------------
	.section	.nv.callgraph,"",@"SHT_CUDA_CALLGRAPH"
	.align	4
	.sectionentsize	8
	.align		4
        /*0000*/ 	.word	0x00000000
	.align		4
        /*0004*/ 	.word	0xffffffff
	.align		4
        /*0008*/ 	.word	0x00000000
	.align		4
        /*000c*/ 	.word	0xfffffffe
	.align		4
        /*0010*/ 	.word	0x00000000
	.align		4
        /*0014*/ 	.word	0xfffffffd
	.align		4
        /*0018*/ 	.word	0x00000000
	.align		4
        /*001c*/ 	.word	0xfffffffc


//--------------------- .text._Z8spvm_cooPfS_S_PiS0_i --------------------------
	.section	.text._Z8spvm_cooPfS_S_PiS0_i,"ax",@progbits
	.align	128
        .global         _Z8spvm_cooPfS_S_PiS0_i
        .type           _Z8spvm_cooPfS_S_PiS0_i,@function
        .size           _Z8spvm_cooPfS_S_PiS0_i,(.L_x_11 - _Z8spvm_cooPfS_S_PiS0_i)
        .other          _Z8spvm_cooPfS_S_PiS0_i,@"STO_CUDA_ENTRY STV_DEFAULT"
_Z8spvm_cooPfS_S_PiS0_i:
.text._Z8spvm_cooPfS_S_PiS0_i:
[----:B------:R-:W-:Y:S01]  /*0000*/  LDC R1, c[0x0][0x37c] ;  /* 0x0000df00ff017b82 */ /* 0x000fe20000000800 */
[----:B------:R-:W0:Y:S07]  /*0010*/  LDCU UR5, c[0x0][0x360] ;  /* 0x00006c00ff0577ac */ /* 0x000e2e0008000800 */
[----:B------:R-:W0:Y:S01]  /*0020*/  LDC R0, c[0x0][0x370] ;  /* 0x0000dc00ff007b82 */ /* 0x000e220000000800 */
[----:B------:R-:W1:Y:S02]  /*0030*/  LDCU UR4, c[0x0][0x3a8] ;  /* 0x00007500ff0477ac */ /* 0x000e640008000800 */
[----:B-1----:R-:W-:Y:S01]  /*0040*/  UIADD3 UR4, UPT, UPT, UR4, -0x1, URZ ;  /* 0xffffffff04047890 */ /* 0x002fe2000fffe0ff */
[----:B0-----:R-:W-:-:S04]  /*0050*/  IMAD R0, R0, UR5, RZ ;  /* 0x0000000500007c24 */ /* 0x001fc8000f8e02ff */
[----:B------:R-:W0:Y:S01]  /*0060*/  I2F.U32.RP R4, R0 ;  /* 0x0000000000047306 */ /* 0x000e220000209000 */
[----:B------:R-:W-:Y:S02]  /*0070*/  IADD3 R5, PT, PT, RZ, -R0, RZ ;  /* 0x80000000ff057210 */ /* 0x000fe40007ffe0ff */
[----:B------:R-:W-:-:S05]  /*0080*/  ISETP.NE.U32.AND P2, PT, R0, RZ, PT ;  /* 0x000000ff0000720c */ /* 0x000fca0003f45070 */
[----:B0-----:R-:W0:Y:S02]  /*0090*/  MUFU.RCP R4, R4 ;  /* 0x0000000400047308 */ /* 0x001e240000001000 */
[----:B0-----:R-:W-:-:S06]  /*00a0*/  IADD3 R2, PT, PT, R4, 0xffffffe, RZ ;  /* 0x0ffffffe04027810 */ /* 0x001fcc0007ffe0ff */
[----:B------:R0:W1:Y:S02]  /*00b0*/  F2I.FTZ.U32.TRUNC.NTZ R3, R2 ;  /* 0x0000000200037305 */ /* 0x000064000021f000 */
[----:B0-----:R-:W-:Y:S02]  /*00c0*/  HFMA2 R2, -RZ, RZ, 0, 0 ;  /* 0x00000000ff027431 */ /* 0x001fe400000001ff */
[----:B-1----:R-:W-:-:S04]  /*00d0*/  IMAD R5, R5, R3, RZ ;  /* 0x0000000305057224 */ /* 0x002fc800078e02ff */
[----:B------:R-:W-:Y:S02]  /*00e0*/  IMAD.HI.U32 R3, R3, R5, R2 ;  /* 0x0000000503037227 */ /* 0x000fe400078e0002 */
[----:B------:R-:W0:Y:S04]  /*00f0*/  S2R R2, SR_CTAID.X ;  /* 0x0000000000027919 */ /* 0x000e280000002500 */
[----:B------:R-:W-:-:S05]  /*0100*/  IMAD.HI.U32 R3, R3, UR4, RZ ;  /* 0x0000000403037c27 */ /* 0x000fca000f8e00ff */
[----:B------:R-:W-:-:S05]  /*0110*/  IADD3 R5, PT, PT, -R3, RZ, RZ ;  /* 0x000000ff03057210 */ /* 0x000fca0007ffe1ff */
[----:B------:R-:W-:-:S05]  /*0120*/  IMAD R5, R0, R5, UR4 ;  /* 0x0000000400057e24 */ /* 0x000fca000f8e0205 */
[----:B------:R-:W-:-:S13]  /*0130*/  ISETP.GE.U32.AND P0, PT, R5, R0, PT ;  /* 0x000000000500720c */ /* 0x000fda0003f06070 */
[----:B------:R-:W-:Y:S02]  /*0140*/  @P0 IADD3 R5, PT, PT, -R0, R5, RZ ;  /* 0x0000000500050210 */ /* 0x000fe40007ffe1ff */
[----:B------:R-:W-:Y:S02]  /*0150*/  @P0 IADD3 R3, PT, PT, R3, 0x1, RZ ;  /* 0x0000000103030810 */ /* 0x000fe40007ffe0ff */
[----:B------:R-:W-:Y:S02]  /*0160*/  ISETP.GE.U32.AND P1, PT, R5, R0, PT ;  /* 0x000000000500720c */ /* 0x000fe40003f26070 */
[----:B------:R-:W1:Y:S11]  /*0170*/  S2R R5, SR_TID.X ;  /* 0x0000000000057919 */ /* 0x000e760000002100 */
[----:B------:R-:W-:-:S02]  /*0180*/  @P1 IADD3 R3, PT, PT, R3, 0x1, RZ ;  /* 0x0000000103031810 */ /* 0x000fc40007ffe0ff */
[----:B------:R-:W-:-:S04]  /*0190*/  @!P2 LOP3.LUT R3, RZ, R0, RZ, 0x33, !PT ;  /* 0x00000000ff03a212 */ /* 0x000fc800078e33ff */
[----:B------:R-:W-:-:S13]  /*01a0*/  ISETP.GT.U32.AND P0, PT, R3, 0x7ffffffe, PT ;  /* 0x7ffffffe0300780c */ /* 0x000fda0003f04070 */
[----:B0-----:R-:W-:Y:S05]  /*01b0*/  @P0 EXIT ;  /* 0x000000000000094d */ /* 0x001fea0003800000 */
[----:B-1----:R-:W-:Y:S01]  /*01c0*/  IMAD R0, R2, UR5, R5 ;  /* 0x0000000502007c24 */ /* 0x002fe2000f8e0205 */
[----:B------:R-:W-:Y:S01]  /*01d0*/  IADD3 R2, PT, PT, R3, 0x1, RZ ;  /* 0x0000000103027810 */ /* 0x000fe20007ffe0ff */
[----:B------:R-:W0:Y:S02]  /*01e0*/  LDCU.64 UR6, c[0x0][0x358] ;  /* 0x00006b00ff0677ac */ /* 0x000e240008000a00 */
[----:B------:R-:W-:Y:S01]  /*01f0*/  IMAD R0, R0, R3, R0 ;  /* 0x0000000300007224 */ /* 0x000fe200078e0200 */
[----:B------:R-:W-:-:S06]  /*0200*/  UMOV UR4, URZ ;  /* 0x000000ff00047c82 */ /* 0x000fcc0008000000 */
.L_x_9:
[----:B-1----:R-:W1:Y:S01]  /*0210*/  LDC R4, c[0x0][0x3a8] ;  /* 0x0000ea00ff047b82 */ /* 0x002e620000000800 */
[----:B------:R-:W-:Y:S01]  /*0220*/  IADD3 R3, PT, PT, R0, UR4, RZ ;  /* 0x0000000400037c10 */ /* 0x000fe2000fffe0ff */
[----:B------:R-:W-:Y:S03]  /*0230*/  BSSY.RECONVERGENT B0, `(.L_x_0) ;  /* 0x00000b8000007945 */ /* 0x000fe60003800200 */
[----:B-1----:R-:W-:-:S13]  /*0240*/  ISETP.GE.AND P0, PT, R3, R4, PT ;  /* 0x000000040300720c */ /* 0x002fda0003f06270 */
[----:B--2---:R-:W-:Y:S05]  /*0250*/  @P0 BRA `(.L_x_1) ;  /* 0x0000000800d40947 */ /* 0x004fea0003800000 */
[----:B------:R-:W-:Y:S01]  /*0260*/  IADD3 R5, PT, PT, -R4, UR4, R0 ;  /* 0x0000000404057c10 */ /* 0x000fe2000fffe100 */
[----:B------:R-:W-:Y:S01]  /*0270*/  BSSY.RECONVERGENT B1, `(.L_x_2) ;  /* 0x0000052000017945 */ /* 0x000fe20003800200 */
[----:B------:R-:W-:Y:S02]  /*0280*/  IADD3 R4, PT, PT, -R3, R4, RZ ;  /* 0x0000000403047210 */ /* 0x000fe40007ffe1ff */
[----:B------:R-:W-:-:S13]  /*0290*/  ISETP.GT.U32.AND P0, PT, R5, -0x8, PT ;  /* 0xfffffff80500780c */ /* 0x000fda0003f04070 */
[----:B------:R-:W-:Y:S05]  /*02a0*/  @P0 BRA `(.L_x_3) ;  /* 0x0000000400380947 */ /* 0x000fea0003800000 */
[----:B------:R-:W-:-:S04]  /*02b0*/  LOP3.LUT R5, R4, 0xfffffff8, RZ, 0xc0, !PT ;  /* 0xfffffff804057812 */ /* 0x000fc800078ec0ff */
[----:B------:R-:W-:-:S07]  /*02c0*/  IADD3 R5, PT, PT, -R5, RZ, RZ ;  /* 0x000000ff05057210 */ /* 0x000fce0007ffe1ff */
.L_x_4:
[----:B------:R-:W1:Y:S08]  /*02d0*/  LDC.64 R12, c[0x0][0x3a0] ;  /* 0x0000e800ff0c7b82 */ /* 0x000e700000000a00 */
[----:B--2---:R-:W2:Y:S08]  /*02e0*/  LDC.64 R10, c[0x0][0x390] ;  /* 0x0000e400ff0a7b82 */ /* 0x004eb00000000a00 */
[----:B------:R-:W3:Y:S01]  /*02f0*/  LDC.64 R8, c[0x0][0x380] ;  /* 0x0000e000ff087b82 */ /* 0x000ee20000000a00 */
[----:B-1----:R-:W-:-:S07]  /*0300*/  IMAD.WIDE R12, R3, 0x4, R12 ;  /* 0x00000004030c7825 */ /* 0x002fce00078e020c */
[----:B------:R-:W1:Y:S01]  /*0310*/  LDC.64 R6, c[0x0][0x398] ;  /* 0x0000e600ff067b82 */ /* 0x000e620000000a00 */
[----:B0-----:R-:W2:Y:S07]  /*0320*/  LDG.E R19, desc[UR6][R12.64] ;  /* 0x000000060c137981 */ /* 0x001eae000c1e1900 */
[----:B------:R-:W0:Y:S01]  /*0330*/  LDC.64 R14, c[0x0][0x388] ;  /* 0x0000e200ff0e7b82 */ /* 0x000e220000000a00 */
[----:B---3--:R-:W-:-:S05]  /*0340*/  IMAD.WIDE R8, R3, 0x4, R8 ;  /* 0x0000000403087825 */ /* 0x008fca00078e0208 */
[----:B------:R-:W3:Y:S01]  /*0350*/  LDG.E R20, desc[UR6][R8.64] ;  /* 0x0000000608147981 */ /* 0x000ee2000c1e1900 */
[----:B-1----:R-:W-:-:S05]  /*0360*/  IMAD.WIDE R6, R3, 0x4, R6 ;  /* 0x0000000403067825 */ /* 0x002fca00078e0206 */
[----:B------:R-:W0:Y:S01]  /*0370*/  LDG.E R17, desc[UR6][R6.64] ;  /* 0x0000000606117981 */ /* 0x000e22000c1e1900 */
[----:B--2---:R-:W-:-:S06]  /*0380*/  IMAD.WIDE R18, R19, 0x4, R10 ;  /* 0x0000000413127825 */ /* 0x004fcc00078e020a */
[----:B------:R-:W3:Y:S01]  /*0390*/  LDG.E R19, desc[UR6][R18.64] ;  /* 0x0000000612137981 */ /* 0x000ee2000c1e1900 */
[----:B0-----:R-:W-:-:S04]  /*03a0*/  IMAD.WIDE R16, R17, 0x4, R14 ;  /* 0x0000000411107825 */ /* 0x001fc800078e020e */
[----:B---3--:R-:W-:-:S05]  /*03b0*/  FMUL R25, R20, R19 ;  /* 0x0000001314197220 */ /* 0x008fca0000400000 */
[----:B------:R0:W-:Y:S04]  /*03c0*/  REDG.E.ADD.F32.FTZ.RN.STRONG.GPU desc[UR6][R16.64], R25 ;  /* 0x00000019100079a6 */ /* 0x0001e8000c12f306 */
[----:B------:R-:W2:Y:S04]  /*03d0*/  LDG.E R23, desc[UR6][R12.64+0x4] ;  /* 0x000004060c177981 */ /* 0x000ea8000c1e1900 */
[----:B------:R-:W3:Y:S04]  /*03e0*/  LDG.E R24, desc[UR6][R8.64+0x4] ;  /* 0x0000040608187981 */ /* 0x000ee8000c1e1900 */
[----:B------:R-:W4:Y:S01]  /*03f0*/  LDG.E R21, desc[UR6][R6.64+0x4] ;  /* 0x0000040606157981 */ /* 0x000f22000c1e1900 */
[----:B--2---:R-:W-:-:S06]  /*0400*/  IMAD.WIDE R22, R23, 0x4, R10 ;  /* 0x0000000417167825 */ /* 0x004fcc00078e020a */
[----:B------:R-:W3:Y:S01]  /*0410*/  LDG.E R23, desc[UR6][R22.64] ;  /* 0x0000000616177981 */ /* 0x000ee2000c1e1900 */
[----:B----4-:R-:W-:-:S04]  /*0420*/  IMAD.WIDE R20, R21, 0x4, R14 ;  /* 0x0000000415147825 */ /* 0x010fc800078e020e */
[----:B---3--:R-:W-:-:S05]  /*0430*/  FMUL R27, R24, R23 ;  /* 0x00000017181b7220 */ /* 0x008fca0000400000 */
[----:B------:R1:W-:Y:S04]  /*0440*/  REDG.E.ADD.F32.FTZ.RN.STRONG.GPU desc[UR6][R20.64], R27 ;  /* 0x0000001b140079a6 */ /* 0x0003e8000c12f306 */
[----:B------:R-:W2:Y:S04]  /*0450*/  LDG.E R19, desc[UR6][R12.64+0x8] ;  /* 0x000008060c137981 */ /* 0x000ea8000c1e1900 */
[----:B------:R-:W3:Y:S04]  /*0460*/  LDG.E R24, desc[UR6][R8.64+0x8] ;  /* 0x0000080608187981 */ /* 0x000ee8000c1e1900 */
[----:B0-----:R-:W4:Y:S01]  /*0470*/  LDG.E R17, desc[UR6][R6.64+0x8] ;  /* 0x0000080606117981 */ /* 0x001f22000c1e1900 */
[----:B--2---:R-:W-:-:S06]  /*0480*/  IMAD.WIDE R18, R19, 0x4, R10 ;  /* 0x0000000413127825 */ /* 0x004fcc00078e020a */
[----:B------:R-:W3:Y:S01]  /*0490*/  LDG.E R19, desc[UR6][R18.64] ;  /* 0x0000000612137981 */ /* 0x000ee2000c1e1900 */
[----:B----4-:R-:W-:-:S04]  /*04a0*/  IMAD.WIDE R16, R17, 0x4, R14 ;  /* 0x0000000411107825 */ /* 0x010fc800078e020e */
[----:B---3--:R-:W-:-:S05]  /*04b0*/  FMUL R25, R24, R19 ;  /* 0x0000001318197220 */ /* 0x008fca0000400000 */
[----:B------:R0:W-:Y:S04]  /*04c0*/  REDG.E.ADD.F32.FTZ.RN.STRONG.GPU desc[UR6][R16.64], R25 ;  /* 0x00000019100079a6 */ /* 0x0001e8000c12f306 */
[----:B------:R-:W2:Y:S04]  /*04d0*/  LDG.E R23, desc[UR6][R12.64+0xc] ;  /* 0x00000c060c177981 */ /* 0x000ea8000c1e1900 */
[----:B------:R-:W3:Y:S04]  /*04e0*/  LDG.E R24, desc[UR6][R8.64+0xc] ;  /* 0x00000c0608187981 */ /* 0x000ee8000c1e1900 */
[----:B-1----:R-:W4:Y:S01]  /*04f0*/  LDG.E R21, desc[UR6][R6.64+0xc] ;  /* 0x00000c0606157981 */ /* 0x002f22000c1e1900 */
        /* <DEDUP_REMOVED lines=29> */
[----:B------:R-:W3:Y:S04]  /*06d0*/  LDG.E R23, desc[UR6][R12.64+0x1c] ;  /* 0x00001c060c177981 */ /* 0x000ee8000c1e1900 */
[----:B-1----:R-:W4:Y:S04]  /*06e0*/  LDG.E R21, desc[UR6][R6.64+0x1c] ;  /* 0x00001c0606157981 */ /* 0x002f28000c1e1900 */
[----:B------:R-:W5:Y:S01]  /*06f0*/  LDG.E R20, desc[UR6][R8.64+0x1c] ;  /* 0x00001c0608147981 */ /* 0x000f62000c1e1900 */
[----:B---3--:R-:W-:-:S06]  /*0700*/  IMAD.WIDE R10, R23, 0x4, R10 ;  /* 0x00000004170a7825 */ /* 0x008fcc00078e020a */
[----:B------:R-:W5:Y:S01]  /*0710*/  LDG.E R11, desc[UR6][R10.64] ;  /* 0x000000060a0b7981 */ /* 0x000f62000c1e1900 */
[----:B------:R-:W-:-:S04]  /*0720*/  IADD3 R5, PT, PT, R5, 0x8, RZ ;  /* 0x0000000805057810 */ /* 0x000fc80007ffe0ff */
[----:B------:R-:W-:Y:S01]  /*0730*/  ISETP.NE.AND P0, PT, R5, RZ, PT ;  /* 0x000000ff0500720c */ /* 0x000fe20003f05270 */
[----:B----4-:R-:W-:Y:S01]  /*0740*/  IMAD.WIDE R14, R21, 0x4, R14 ;  /* 0x00000004150e7825 */ /* 0x010fe200078e020e */
[----:B------:R-:W-:-:S03]  /*0750*/  IADD3 R3, PT, PT, R3, 0x8, RZ ;  /* 0x0000000803037810 */ /* 0x000fc60007ffe0ff */
[----:B-----5:R-:W-:-:S05]  /*0760*/  FMUL R21, R20, R11 ;  /* 0x0000000b14157220 */ /* 0x020fca0000400000 */
[----:B------:R2:W-:Y:S03]  /*0770*/  REDG.E.ADD.F32.FTZ.RN.STRONG.GPU desc[UR6][R14.64], R21 ;  /* 0x000000150e0079a6 */ /* 0x0005e6000c12f306 */
[----:B------:R-:W-:Y:S05]  /*0780*/  @P0 BRA `(.L_x_4) ;  /* 0xfffffff800d00947 */ /* 0x000fea000383ffff */
.L_x_3:
[----:B0-----:R-:W-:Y:S05]  /*0790*/  BSYNC.RECONVERGENT B1 ;  /* 0x0000000000017941 */ /* 0x001fea0003800200 */
.L_x_2:
[----:B------:R-:W-:-:S13]  /*07a0*/  LOP3.LUT P0, R5, R4, 0x7, RZ, 0xc0, !PT ;  /* 0x0000000704057812 */ /* 0x000fda000780c0ff */
[----:B------:R-:W-:Y:S05]  /*07b0*/  @!P0 BRA `(.L_x_1) ;  /* 0x00000004007c8947 */ /* 0x000fea0003800000 */
[----:B------:R-:W-:Y:S01]  /*07c0*/  ISETP.GE.U32.AND P0, PT, R5, 0x4, PT ;  /* 0x000000040500780c */ /* 0x000fe20003f06070 */
[----:B------:R-:W-:-:S12]  /*07d0*/  BSSY.RECONVERGENT B1, `(.L_x_5) ;  /* 0x000002b000017945 */ /* 0x000fd80003800200 */
[----:B------:R-:W-:Y:S05]  /*07e0*/  @!P0 BRA `(.L_x_6) ;  /* 0x0000000000a48947 */ /* 0x000fea0003800000 */
[----:B------:R-:W0:Y:S08]  /*07f0*/  LDC.64 R12, c[0x0][0x3a0] ;  /* 0x0000e800ff0c7b82 */ /* 0x000e300000000a00 */
[----:B------:R-:W1:Y:S08]  /*0800*/  LDC.64 R10, c[0x0][0x390] ;  /* 0x0000e400ff0a7b82 */ /* 0x000e700000000a00 */
[----:B------:R-:W3:Y:S01]  /*0810*/  LDC.64 R8, c[0x0][0x380] ;  /* 0x0000e000ff087b82 */ /* 0x000ee20000000a00 */
[----:B0-----:R-:W-:-:S07]  /*0820*/  IMAD.WIDE R12, R3, 0x4, R12 ;  /* 0x00000004030c7825 */ /* 0x001fce00078e020c */
[----:B------:R-:W0:Y:S01]  /*0830*/  LDC.64 R6, c[0x0][0x398] ;  /* 0x0000e600ff067b82 */ /* 0x000e220000000a00 */
[----:B------:R-:W1:Y:S07]  /*0840*/  LDG.E R19, desc[UR6][R12.64] ;  /* 0x000000060c137981 */ /* 0x000e6e000c1e1900 */
[----:B--2---:R-:W2:Y:S01]  /*0850*/  LDC.64 R14, c[0x0][0x388] ;  /* 0x0000e200ff0e7b82 */ /* 0x004ea20000000a00 */
[----:B---3--:R-:W-:-:S05]  /*0860*/  IMAD.WIDE R8, R3, 0x4, R8 ;  /* 0x0000000403087825 */ /* 0x008fca00078e0208 */
[----:B------:R-:W3:Y:S01]  /*0870*/  LDG.E R5, desc[UR6][R8.64] ;  /* 0x0000000608057981 */ /* 0x000ee2000c1e1900 */
[----:B0-----:R-:W-:-:S05]  /*0880*/  IMAD.WIDE R6, R3, 0x4, R6 ;  /* 0x0000000403067825 */ /* 0x001fca00078e0206 */
[----:B------:R-:W2:Y:S01]  /*0890*/  LDG.E R17, desc[UR6][R6.64] ;  /* 0x0000000606117981 */ /* 0x000ea2000c1e1900 */
[----:B-1----:R-:W-:-:S06]  /*08a0*/  IMAD.WIDE R18, R19, 0x4, R10 ;  /* 0x0000000413127825 */ /* 0x002fcc00078e020a */
[----:B------:R-:W3:Y:S01]  /*08b0*/  LDG.E R18, desc[UR6][R18.64] ;  /* 0x0000000612127981 */ /* 0x000ee2000c1e1900 */
[----:B--2---:R-:W-:-:S04]  /*08c0*/  IMAD.WIDE R16, R17, 0x4, R14 ;  /* 0x0000000411107825 */ /* 0x004fc800078e020e */
        /* <DEDUP_REMOVED lines=11> */
[----:B0-----:R-:W3:Y:S04]  /*0980*/  LDG.E R5, desc[UR6][R8.64+0x8] ;  /* 0x0000080608057981 */ /* 0x001ee8000c1e1900 */
[----:B------:R-:W4:Y:S01]  /*0990*/  LDG.E R17, desc[UR6][R6.64+0x8] ;  /* 0x0000080606117981 */ /* 0x000f22000c1e1900 */
[----:B--2---:R-:W-:-:S06]  /*09a0*/  IMAD.WIDE R18, R19, 0x4, R10 ;  /* 0x0000000413127825 */ /* 0x004fcc00078e020a */
[----:B------:R-:W3:Y:S01]  /*09b0*/  LDG.E R18, desc[UR6][R18.64] ;  /* 0x0000000612127981 */ /* 0x000ee2000c1e1900 */
[----:B----4-:R-:W-:-:S04]  /*09c0*/  IMAD.WIDE R16, R17, 0x4, R14 ;  /* 0x0000000411107825 */ /* 0x010fc800078e020e */
[----:B---3--:R-:W-:-:S05]  /*09d0*/  FMUL R5, R5, R18 ;  /* 0x0000001205057220 */ /* 0x008fca0000400000 */
[----:B------:R0:W-:Y:S04]  /*09e0*/  REDG.E.ADD.F32.FTZ.RN.STRONG.GPU desc[UR6][R16.64], R5 ;  /* 0x00000005100079a6 */ /* 0x0001e8000c12f306 */
[----:B------:R-:W2:Y:S04]  /*09f0*/  LDG.E R23, desc[UR6][R12.64+0xc] ;  /* 0x00000c060c177981 */ /* 0x000ea8000c1e1900 */
[----:B-1----:R-:W3:Y:S04]  /*0a00*/  LDG.E R21, desc[UR6][R6.64+0xc] ;  /* 0x00000c0606157981 */ /* 0x002ee8000c1e1900 */
[----:B------:R-:W4:Y:S01]  /*0a10*/  LDG.E R20, desc[UR6][R8.64+0xc] ;  /* 0x00000c0608147981 */ /* 0x000f22000c1e1900 */
[----:B--2---:R-:W-:-:S06]  /*0a20*/  IMAD.WIDE R10, R23, 0x4, R10 ;  /* 0x00000004170a7825 */ /* 0x004fcc00078e020a */
[----:B------:R-:W4:Y:S01]  /*0a30*/  LDG.E R11, desc[UR6][R10.64] ;  /* 0x000000060a0b7981 */ /* 0x000f22000c1e1900 */
[----:B---3--:R-:W-:-:S04]  /*0a40*/  IMAD.WIDE R14, R21, 0x4, R14 ;  /* 0x00000004150e7825 */ /* 0x008fc800078e020e */
[----:B----4-:R-:W-:-:S05]  /*0a50*/  FMUL R21, R20, R11 ;  /* 0x0000000b14157220 */ /* 0x010fca0000400000 */
[----:B------:R0:W-:Y:S01]  /*0a60*/  REDG.E.ADD.F32.FTZ.RN.STRONG.GPU desc[UR6][R14.64], R21 ;  /* 0x000000150e0079a6 */ /* 0x0001e2000c12f306 */
[----:B------:R-:W-:-:S07]  /*0a70*/  IADD3 R3, PT, PT, R3, 0x4, RZ ;  /* 0x0000000403037810 */ /* 0x000fce0007ffe0ff */
.L_x_6:
[----:B------:R-:W-:Y:S05]  /*0a80*/  BSYNC.RECONVERGENT B1 ;  /* 0x0000000000017941 */ /* 0x000fea0003800200 */
.L_x_5:
[----:B0-----:R-:W-:-:S13]  /*0a90*/  LOP3.LUT P0, R5, R4, 0x3, RZ, 0xc0, !PT ;  /* 0x0000000304057812 */ /* 0x001fda000780c0ff */
[----:B------:R-:W-:Y:S05]  /*0aa0*/  @!P0 BRA `(.L_x_1) ;  /* 0x0000000000c08947 */ /* 0x000fea0003800000 */
[----:B------:R-:W-:Y:S01]  /*0ab0*/  ISETP.NE.AND P0, PT, R5, 0x1, PT ;  /* 0x000000010500780c */ /* 0x000fe20003f05270 */
[----:B------:R-:W-:Y:S01]  /*0ac0*/  BSSY.RECONVERGENT B1, `(.L_x_7) ;  /* 0x000001d000017945 */ /* 0x000fe20003800200 */
[----:B------:R-:W-:-:S04]  /*0ad0*/  LOP3.LUT R4, R4, 0x1, RZ, 0xc0, !PT ;  /* 0x0000000104047812 */ /* 0x000fc800078ec0ff */
[----:B------:R-:W-:-:S07]  /*0ae0*/  ISETP.NE.U32.AND P1, PT, R4, 0x1, PT ;  /* 0x000000010400780c */ /* 0x000fce0003f25070 */
[----:B------:R-:W-:Y:S06]  /*0af0*/  @!P0 BRA `(.L_x_8) ;  /* 0x0000000000648947 */ /* 0x000fec0003800000 */
[----:B------:R-:W0:Y:S08]  /*0b00*/  LDC.64 R4, c[0x0][0x3a0] ;  /* 0x0000e800ff047b82 */ /* 0x000e300000000a00 */
[----:B------:R-:W1:Y:S08]  /*0b10*/  LDC.64 R6, c[0x0][0x390] ;  /* 0x0000e400ff067b82 */ /* 0x000e700000000a00 */
[----:B------:R-:W3:Y:S01]  /*0b20*/  LDC.64 R8, c[0x0][0x380] ;  /* 0x0000e000ff087b82 */ /* 0x000ee20000000a00 */
[----:B0-----:R-:W-:-:S07]  /*0b30*/  IMAD.WIDE R4, R3, 0x4, R4 ;  /* 0x0000000403047825 */ /* 0x001fce00078e0204 */
[----:B------:R-:W0:Y:S01]  /*0b40*/  LDC.64 R10, c[0x0][0x398] ;  /* 0x0000e600ff0a7b82 */ /* 0x000e220000000a00 */
[----:B--2---:R-:W1:Y:S07]  /*0b50*/  LDG.E R17, desc[UR6][R4.64] ;  /* 0x0000000604117981 */ /* 0x004e6e000c1e1900 */
[----:B------:R-:W2:Y:S01]  /*0b60*/  LDC.64 R12, c[0x0][0x388] ;  /* 0x0000e200ff0c7b82 */ /* 0x000ea20000000a00 */
        /* <DEDUP_REMOVED lines=13> */
[----:B------:R-:W4:Y:S01]  /*0c40*/  LDG.E R7, desc[UR6][R6.64] ;  /* 0x0000000606077981 */ /* 0x000f22000c1e1900 */
[----:B---3--:R-:W-:-:S04]  /*0c50*/  IMAD.WIDE R12, R21, 0x4, R12 ;  /* 0x00000004150c7825 */ /* 0x008fc800078e020c */
[----:B----4-:R-:W-:-:S05]  /*0c60*/  FMUL R17, R18, R7 ;  /* 0x0000000712117220 */ /* 0x010fca0000400000 */
[----:B------:R0:W-:Y:S01]  /*0c70*/  REDG.E.ADD.F32.FTZ.RN.STRONG.GPU desc[UR6][R12.64], R17 ;  /* 0x000000110c0079a6 */ /* 0x0001e2000c12f306 */
[----:B------:R-:W-:-:S07]  /*0c80*/  IADD3 R3, PT, PT, R3, 0x2, RZ ;  /* 0x0000000203037810 */ /* 0x000fce0007ffe0ff */
.L_x_8:
[----:B------:R-:W-:Y:S05]  /*0c90*/  BSYNC.RECONVERGENT B1 ;  /* 0x0000000000017941 */ /* 0x000fea0003800200 */
.L_x_7:
[----:B------:R-:W-:Y:S05]  /*0ca0*/  @P1 BRA `(.L_x_1) ;  /* 0x0000000000401947 */ /* 0x000fea0003800000 */
[----:B------:R-:W1:Y:S08]  /*0cb0*/  LDC.64 R6, c[0x0][0x3a0] ;  /* 0x0000e800ff067b82 */ /* 0x000e700000000a00 */
[----:B------:R-:W3:Y:S08]  /*0cc0*/  LDC.64 R4, c[0x0][0x398] ;  /* 0x0000e600ff047b82 */ /* 0x000ef00000000a00 */
[----:B------:R-:W4:Y:S01]  /*0cd0*/  LDC.64 R8, c[0x0][0x380] ;  /* 0x0000e000ff087b82 */ /* 0x000f220000000a00 */
[----:B-1----:R-:W-:-:S07]  /*0ce0*/  IMAD.WIDE R6, R3, 0x4, R6 ;  /* 0x0000000403067825 */ /* 0x002fce00078e0206 */
[----:B------:R-:W1:Y:S01]  /*0cf0*/  LDC.64 R10, c[0x0][0x390] ;  /* 0x0000e400ff0a7b82 */ /* 0x000e620000000a00 */
[----:B------:R-:W1:Y:S01]  /*0d00*/  LDG.E R7, desc[UR6][R6.64] ;  /* 0x0000000606077981 */ /* 0x000e62000c1e1900 */
[----:B---3--:R-:W-:-:S06]  /*0d10*/  IMAD.WIDE R4, R3, 0x4, R4 ;  /* 0x0000000403047825 */ /* 0x008fcc00078e0204 */
[----:B0-----:R-:W0:Y:S01]  /*0d20*/  LDC.64 R12, c[0x0][0x388] ;  /* 0x0000e200ff0c7b82 */ /* 0x001e220000000a00 */
[----:B------:R-:W0:Y:S01]  /*0d30*/  LDG.E R5, desc[UR6][R4.64] ;  /* 0x0000000604057981 */ /* 0x000e22000c1e1900 */
[----:B----4-:R-:W-:-:S06]  /*0d40*/  IMAD.WIDE R8, R3, 0x4, R8 ;  /* 0x0000000403087825 */ /* 0x010fcc00078e0208 */
[----:B------:R-:W3:Y:S01]  /*0d50*/  LDG.E R8, desc[UR6][R8.64] ;  /* 0x0000000608087981 */ /* 0x000ee2000c1e1900 */
[----:B-1----:R-:W-:-:S06]  /*0d60*/  IMAD.WIDE R10, R7, 0x4, R10 ;  /* 0x00000004070a7825 */ /* 0x002fcc00078e020a */
[----:B------:R-:W3:Y:S01]  /*0d70*/  LDG.E R11, desc[UR6][R10.64] ;  /* 0x000000060a0b7981 */ /* 0x000ee2000c1e1900 */
[----:B0-----:R-:W-:-:S04]  /*0d80*/  IMAD.WIDE R6, R5, 0x4, R12 ;  /* 0x0000000405067825 */ /* 0x001fc800078e020c */
[----:B---3--:R-:W-:-:S05]  /*0d90*/  FMUL R3, R8, R11 ;  /* 0x0000000b08037220 */ /* 0x008fca0000400000 */
[----:B------:R1:W-:Y:S02]  /*0da0*/  REDG.E.ADD.F32.FTZ.RN.STRONG.GPU desc[UR6][R6.64], R3 ;  /* 0x00000003060079a6 */ /* 0x0003e4000c12f306 */
.L_x_1:
[----:B0-----:R-:W-:Y:S05]  /*0db0*/  BSYNC.RECONVERGENT B0 ;  /* 0x0000000000007941 */ /* 0x001fea0003800200 */
.L_x_0:
[----:B------:R-:W-:-:S06]  /*0dc0*/  UIADD3 UR4, UPT, UPT, UR4, 0x1, URZ ;  /* 0x0000000104047890 */ /* 0x000fcc000fffe0ff */
[----:B------:R-:W-:-:S13]  /*0dd0*/  ISETP.LE.AND P0, PT, R2, UR4, PT ;  /* 0x0000000402007c0c */ /* 0x000fda000bf03270 */
[----:B------:R-:W-:Y:S05]  /*0de0*/  @!P0 BRA `(.L_x_9) ;  /* 0xfffffff400088947 */ /* 0x000fea000383ffff */
[----:B------:R-:W-:Y:S05]  /*0df0*/  EXIT ;  /* 0x000000000000794d */ /* 0x000fea0003800000 */
.L_x_10:
[----:B------:R-:W-:-:S00]  /*0e00*/  BRA `(.L_x_10) ;  /* 0xfffffffc00fc7947 */ /* 0x000fc0000383ffff */
[----:B------:R-:W-:-:S00]  /*0e10*/  NOP ;  /* 0x0000000000007918 */ /* 0x000fc00000000000 */
        /* <DEDUP_REMOVED lines=14> */
.L_x_11:


//--------------------- .nv.shared.reserved.0     --------------------------
	.section	.nv.shared.reserved.0,"aw",@nobits
	.weak		__nv_reservedSMEM_offset_0_alias
	.size		__nv_reservedSMEM_offset_0_alias, 0, 64
	.other		__nv_reservedSMEM_offset_0_alias,@"STO_CUDA_RESERVED_SHARED STV_DEFAULT"
__nv_reservedSMEM_offset_0_alias:
	.zero		0
	.zero		64


//--------------------- .nv.constant0._Z8spvm_cooPfS_S_PiS0_i --------------------------
	.section	.nv.constant0._Z8spvm_cooPfS_S_PiS0_i,"a",@progbits
	.sectionflags	@""
	.align	4
.nv.constant0._Z8spvm_cooPfS_S_PiS0_i:
	.zero		940


//--------------------- SYMBOLS --------------------------

	.type		.nv.reservedSmem.offset0,@object
	.size		.nv.reservedSmem.offset0,0x4
